	.headerflags	@"EF_CUDA_TEXMODE_UNIFIED EF_CUDA_64BIT_ADDRESS EF_CUDA_ACCELERATORS EF_CUDA_SM90 EF_CUDA_VIRTUAL_SM(EF_CUDA_SM90)"
	.elftype	@"ET_EXEC"


//--------------------- .nv.info                  --------------------------
	.section	.nv.info,"",@"SHT_CUDA_INFO"
	.align	4


	//----- nvinfo : EIATTR_REGCOUNT
	.align		4
        /*0000*/ 	.byte	0x04, 0x2f
        /*0002*/ 	.short	(.L_2 - .L_1)
	.align		4
.L_1:
        /*0004*/ 	.word	index@(triton_per_fused_convolution_native_group_norm_19)
        /*0008*/ 	.word	0x00000018


	//----- nvinfo : EIATTR_MIN_STACK_SIZE
	.align		4
.L_2:
        /*000c*/ 	.byte	0x04, 0x12
        /*000e*/ 	.short	(.L_4 - .L_3)
	.align		4
.L_3:
        /*0010*/ 	.word	index@(triton_per_fused_convolution_native_group_norm_19)
        /*0014*/ 	.word	0x00000000


	//----- nvinfo : EIATTR_FRAME_SIZE
	.align		4
.L_4:
        /*0018*/ 	.byte	0x04, 0x11
        /*001a*/ 	.short	(.L_6 - .L_5)
	.align		4
.L_5:
        /*001c*/ 	.word	index@(triton_per_fused_convolution_native_group_norm_19)
        /*0020*/ 	.word	0x00000000


	//----- nvinfo : EIATTR_MIN_STACK_SIZE
	.align		4
.L_6:
        /*0024*/ 	.byte	0x04, 0x12
        /*0026*/ 	.short	(.L_8 - .L_7)
	.align		4
.L_7:
        /*0028*/ 	.word	index@(triton_per_fused_convolution_native_group_norm_19)
        /*002c*/ 	.word	0x00000000
.L_8:


//--------------------- .nv.info.triton_per_fused_convolution_native_group_norm_19 --------------------------
	.section	.nv.info.triton_per_fused_convolution_native_group_norm_19,"",@"SHT_CUDA_INFO"
	.sectionflags	@""
	.align	4


	//----- nvinfo : EIATTR_CUDA_API_VERSION
	.align		4
        /*0000*/ 	.byte	0x04, 0x37
        /*0002*/ 	.short	(.L_10 - .L_9)
.L_9:
        /*0004*/ 	.word	0x0000007c


	//----- nvinfo : EIATTR_KPARAM_INFO
	.align		4
.L_10:
        /*0008*/ 	.byte	0x04, 0x17
        /*000a*/ 	.short	(.L_12 - .L_11)
.L_11:
        /*000c*/ 	.word	0x00000000
        /*0010*/ 	.short	0x0006
        /*0012*/ 	.short	0x002c
        /*0014*/ 	.byte	0x00, 0xf0, 0x11, 0x00


	//----- nvinfo : EIATTR_KPARAM_INFO
	.align		4
.L_12:
        /*0018*/ 	.byte	0x04, 0x17
        /*001a*/ 	.short	(.L_14 - .L_13)
.L_13:
        /*001c*/ 	.word	0x00000000
        /*0020*/ 	.short	0x0005
        /*0022*/ 	.short	0x0028
        /*0024*/ 	.byte	0x00, 0xf0, 0x11, 0x00


	//----- nvinfo : EIATTR_KPARAM_INFO
	.align		4
.L_14:
        /*0028*/ 	.byte	0x04, 0x17
        /*002a*/ 	.short	(.L_16 - .L_15)
.L_15:
        /*002c*/ 	.word	0x00000000
        /*0030*/ 	.short	0x0004
        /*0032*/ 	.short	0x0020
        /*0034*/ 	.byte	0x00, 0xf4, 0x21, 0x00


	//----- nvinfo : EIATTR_KPARAM_INFO
	.align		4
.L_16:
        /*0038*/ 	.byte	0x04, 0x17
        /*003a*/ 	.short	(.L_18 - .L_17)
.L_17:
        /*003c*/ 	.word	0x00000000
        /*0040*/ 	.short	0x0003
        /*0042*/ 	.short	0x0018
        /*0044*/ 	.byte	0x00, 0xf4, 0x21, 0x00


	//----- nvinfo : EIATTR_KPARAM_INFO
	.align		4
.L_18:
        /*0048*/ 	.byte	0x04, 0x17
        /*004a*/ 	.short	(.L_20 - .L_19)
.L_19:
        /*004c*/ 	.word	0x00000000
        /*0050*/ 	.short	0x0002
        /*0052*/ 	.short	0x0010
        /*0054*/ 	.byte	0x00, 0xf4, 0x21, 0x00


	//----- nvinfo : EIATTR_KPARAM_INFO
	.align		4
.L_20:
        /*0058*/ 	.byte	0x04, 0x17
        /*005a*/ 	.short	(.L_22 - .L_21)
.L_21:
        /*005c*/ 	.word	0x00000000
        /*0060*/ 	.short	0x0001
        /*0062*/ 	.short	0x0008
        /*0064*/ 	.byte	0x00, 0xf4, 0x21, 0x00


	//----- nvinfo : EIATTR_KPARAM_INFO
	.align		4
.L_22:
        /*0068*/ 	.byte	0x04, 0x17
        /*006a*/ 	.short	(.L_24 - .L_23)
.L_23:
        /*006c*/ 	.word	0x00000000
        /*0070*/ 	.short	0x0000
        /*0072*/ 	.short	0x0000
        /*0074*/ 	.byte	0x00, 0xf4, 0x21, 0x00


	//----- nvinfo : EIATTR_SPARSE_MMA_MASK
	.align		4
.L_24:
        /*0078*/ 	.byte	0x03, 0x50
        /*007a*/ 	.short	0x0000


	//----- nvinfo : EIATTR_MAXREG_COUNT
	.align		4
        /*007c*/ 	.byte	0x03, 0x1b
        /*007e*/ 	.short	0x00ff


	//----- nvinfo : EIATTR_COOP_GROUP_MASK_REGIDS
	.align		4
        /*0080*/ 	.byte	0x04, 0x29
        /*0082*/ 	.short	(.L_26 - .L_25)


	//   ....[0]....
.L_25:
        /*0084*/ 	.word	0xffffffff


	//   ....[1]....
        /*0088*/ 	.word	0xffffffff


	//   ....[2]....
        /*008c*/ 	.word	0xffffffff


	//   ....[3]....
        /*0090*/ 	.word	0xffffffff


	//   ....[4]....
        /*0094*/ 	.word	0xffffffff


	//   ....[5]....
        /*0098*/ 	.word	0xffffffff


	//   ....[6]....
        /*009c*/ 	.word	0xffffffff


	//   ....[7]....
        /*00a0*/ 	.word	0xffffffff


	//   ....[8]....
        /*00a4*/ 	.word	0xffffffff


	//   ....[9]....
        /*00a8*/ 	.word	0xffffffff


	//   ....[10]....
        /*00ac*/ 	.word	0xffffffff


	//   ....[11]....
        /*00b0*/ 	.word	0xffffffff


	//   ....[12]....
        /*00b4*/ 	.word	0xffffffff


	//   ....[13]....
        /*00b8*/ 	.word	0xffffffff


	//----- nvinfo : EIATTR_COOP_GROUP_INSTR_OFFSETS
	.align		4
.L_26:
        /*00bc*/ 	.byte	0x04, 0x28
        /*00be*/ 	.short	(.L_28 - .L_27)


	//   ....[0]....
.L_27:
        /*00c0*/ 	.word	0x00000280


	//   ....[1]....
        /*00c4*/ 	.word	0x000002a0


	//   ....[2]....
        /*00c8*/ 	.word	0x000002c0


	//   ....[3]....
        /*00cc*/ 	.word	0x000002e0


	//   ....[4]....
        /*00d0*/ 	.word	0x00000300


	//   ....[5]....
        /*00d4*/ 	.word	0x00000370


	//   ....[6]....
        /*00d8*/ 	.word	0x000003a0


	//   ....[7]....
        /*00dc*/ 	.word	0x000004a0


	//   ....[8]....
        /*00e0*/ 	.word	0x000004c0


	//   ....[9]....
        /*00e4*/ 	.word	0x000004e0


	//   ....[10]....
        /*00e8*/ 	.word	0x00000500


	//   ....[11]....
        /*00ec*/ 	.word	0x00000530


	//   ....[12]....
        /*00f0*/ 	.word	0x00000590


	//   ....[13]....
        /*00f4*/ 	.word	0x000005b0


	//----- nvinfo : EIATTR_EXIT_INSTR_OFFSETS
	.align		4
.L_28:
        /*00f8*/ 	.byte	0x04, 0x1c
        /*00fa*/ 	.short	(.L_30 - .L_29)


	//   ....[0]....
.L_29:
        /*00fc*/ 	.word	0x000006b0


	//   ....[1]....
        /*0100*/ 	.word	0x000006d0


	//----- nvinfo : EIATTR_REQNTID
	.align		4
.L_30:
        /*0104*/ 	.byte	0x04, 0x10
        /*0106*/ 	.short	(.L_32 - .L_31)
.L_31:
        /*0108*/ 	.word	0x00000080
        /*010c*/ 	.word	0x00000001
        /*0110*/ 	.word	0x00000001


	//----- nvinfo : EIATTR_CBANK_PARAM_SIZE
	.align		4
.L_32:
        /*0114*/ 	.byte	0x03, 0x19
        /*0116*/ 	.short	0x0030


	//----- nvinfo : EIATTR_PARAM_CBANK
	.align		4
        /*0118*/ 	.byte	0x04, 0x0a
        /*011a*/ 	.short	(.L_34 - .L_33)
	.align		4
.L_33:
        /*011c*/ 	.word	index@(.nv.constant0.triton_per_fused_convolution_native_group_norm_19)
        /*0120*/ 	.short	0x0210
        /*0122*/ 	.short	0x0030


	//----- nvinfo : EIATTR_SW_WAR
	.align		4
.L_34:
        /*0124*/ 	.byte	0x04, 0x36
        /*0126*/ 	.short	(.L_36 - .L_35)
.L_35:
        /*0128*/ 	.word	0x00000008
.L_36:


//--------------------- .nv.callgraph             --------------------------
	.section	.nv.callgraph,"",@"SHT_CUDA_CALLGRAPH"
	.align	4
	.sectionentsize	8
	.align		4
        /*0000*/ 	.word	0x00000000
	.align		4
        /*0004*/ 	.word	0xffffffff
	.align		4
        /*0008*/ 	.word	0x00000000
	.align		4
        /*000c*/ 	.word	0xfffffffe
	.align		4
        /*0010*/ 	.word	0x00000000
	.align		4
        /*0014*/ 	.word	0xfffffffd
	.align		4
        /*0018*/ 	.word	0x00000000
	.align		4
        /*001c*/ 	.word	0xfffffffc


//--------------------- .nv.constant4             --------------------------
	.section	.nv.constant4,"a",@progbits
	.align	8
	.align		8
.nv.constant4:
        /*0000*/ 	.dword	_$_str


//--------------------- .text.triton_per_fused_convolution_native_group_norm_19 --------------------------
	.section	.text.triton_per_fused_convolution_native_group_norm_19,"ax",@progbits
	.sectionflags	@"SHF_BARRIERS=1"
	.align	128
        .global         triton_per_fused_convolution_native_group_norm_19
        .type           triton_per_fused_convolution_native_group_norm_19,@function
        .size           triton_per_fused_convolution_native_group_norm_19,(.L_x_1 - triton_per_fused_convolution_native_group_norm_19)
        .other          triton_per_fused_convolution_native_group_norm_19,@"STO_CUDA_ENTRY STV_DEFAULT"
triton_per_fused_convolution_native_group_norm_19:
.text.triton_per_fused_convolution_native_group_norm_19:
[----:B------:R-:W0:Y:S02]  /*0000*/  LDC R1, c[0x0][0x28] ;  /* 0x00000a00ff017b82 */ /* 0x000e240000000800 */
[----:B------:R-:W1:Y:S01]  /*0010*/  S2R R12, SR_CTAID.X ;  /* 0x00000000000c7919 */ /* 0x000e620000002500 */
[----:B------:R-:W2:Y:S01]  /*0020*/  LDC.64 R6, c[0x0][0x220] ;  /* 0x00008800ff067b82 */ /* 0x000ea20000000a00 */
[----:B------:R-:W-:Y:S01]  /*0030*/  ULDC.64 UR6, c[0x0][0x208] ;  /* 0x0000820000067ab9 */ /* 0x000fe20000000a00 */
[----:B------:R-:W3:Y:S06]  /*0040*/  S2R R15, SR_TID.X ;  /* 0x00000000000f7919 */ /* 0x000eec0000002100 */
[----:B------:R-:W4:Y:S08]  /*0050*/  LDC.64 R2, c[0x0][0x210] ;  /* 0x00008400ff027b82 */ /* 0x000f300000000a00 */
[----:B------:R-:W5:Y:S01]  /*0060*/  LDC.64 R4, c[0x0][0x228] ;  /* 0x00008a00ff047b82 */ /* 0x000f620000000a00 */
[----:B-1----:R-:W-:-:S04]  /*0070*/  SHF.R.S32.HI R9, RZ, 0x1f, R12 ;  /* 0x0000001fff097819 */ /* 0x002fc8000001140c */
[----:B------:R-:W-:Y:S02]  /*0080*/  LEA.HI R9, R9, R12, RZ, 0x5 ;  /* 0x0000000c09097211 */ /* 0x000fe400078f28ff */
[----:B---3--:R-:W-:Y:S02]  /*0090*/  SHF.L.U32 R13, R15, 0x2, RZ ;  /* 0x000000020f0d7819 */ /* 0x008fe400000006ff */
[----:B------:R-:W-:Y:S02]  /*00a0*/  LOP3.LUT R9, R9, 0x1fffffe0, RZ, 0xc0, !PT ;  /* 0x1fffffe009097812 */ /* 0x000fe400078ec0ff */
[----:B------:R-:W-:Y:S02]  /*00b0*/  SHF.R.U32.HI R8, RZ, 0x6, R13 ;  /* 0x00000006ff087819 */ /* 0x000fe4000001160d */
[----:B------:R-:W-:Y:S02]  /*00c0*/  IADD3 R10, -R9, R12, RZ ;  /* 0x0000000c090a7210 */ /* 0x000fe40007ffe1ff */
[----:B------:R-:W-:-:S02]  /*00d0*/  SGXT.U32 R8, R8, 0x3 ;  /* 0x000000030808781a */ /* 0x000fc40000000000 */
[----:B------:R-:W-:Y:S02]  /*00e0*/  SHF.L.U32 R11, R10, 0x3, RZ ;  /* 0x000000030a0b7819 */ /* 0x000fe400000006ff */
[----:B------:R-:W-:Y:S02]  /*00f0*/  LOP3.LUT R9, R13, 0x1fc, RZ, 0xc0, !PT ;  /* 0x000001fc0d097812 */ /* 0x000fe400078ec0ff */
[----:B------:R-:W-:Y:S02]  /*0100*/  LOP3.LUT R11, R11, R8, RZ, 0xfc, !PT ;  /* 0x000000080b0b7212 */ /* 0x000fe400078efcff */
[----:B------:R-:W-:-:S03]  /*0110*/  LEA R9, R12, R9, 0x9 ;  /* 0x000000090c097211 */ /* 0x000fc600078e48ff */
[----:B--2---:R-:W-:-:S04]  /*0120*/  IMAD.WIDE R16, R11, 0x4, R6 ;  /* 0x000000040b107825 */ /* 0x004fc800078e0206 */
[C---:B----4-:R-:W-:Y:S02]  /*0130*/  IMAD.WIDE R2, R9.reuse, 0x4, R2 ;  /* 0x0000000409027825 */ /* 0x050fe400078e0202 */
[----:B------:R-:W2:Y:S02]  /*0140*/  LDG.E.EL R16, desc[UR6][R16.64] ;  /* 0x0000000610107981 */ /* 0x000ea4000c2e1900 */
[----:B-----5:R-:W-:Y:S02]  /*0150*/  IMAD.WIDE R18, R9, 0x4, R4 ;  /* 0x0000000409127825 */ /* 0x020fe400078e0204 */
[----:B------:R-:W2:Y:S04]  /*0160*/  LDG.E.128 R8, desc[UR6][R2.64] ;  /* 0x0000000602087981 */ /* 0x000ea8000c1e1d00 */
[----:B------:R-:W3:Y:S01]  /*0170*/  LDG.E.128 R4, desc[UR6][R18.64] ;  /* 0x0000000612047981 */ /* 0x000ee2000c1e1d00 */
[----:B------:R-:W1:Y:S01]  /*0180*/  S2UR UR5, SR_CgaCtaId ;  /* 0x00000000000579c3 */ /* 0x000e620000008800 */
[C---:B------:R-:W-:Y:S01]  /*0190*/  LOP3.LUT P1, RZ, R15.reuse, 0x1f, RZ, 0xc0, !PT ;  /* 0x0000001f0fff7812 */ /* 0x040fe2000782c0ff */
[----:B------:R-:W-:Y:S01]  /*01a0*/  UMOV UR4, 0x400 ;  /* 0x0000040000047882 */ /* 0x000fe20000000000 */
[----:B------:R-:W-:Y:S01]  /*01b0*/  ISETP.GE.AND P2, PT, R15, 0x4, PT ;  /* 0x000000040f00780c */ /* 0x000fe20003f46270 */
[----:B-1----:R-:W-:Y:S01]  /*01c0*/  UPRMT UR4, UR5, 0x654, UR4 ;  /* 0x0000065405047896 */ /* 0x002fe20008000004 */
[--C-:B--2---:R-:W-:Y:S01]  /*01d0*/  FADD R9, R9, R16.reuse ;  /* 0x0000001009097221 */ /* 0x104fe20000000000 */
[--C-:B------:R-:W-:Y:S01]  /*01e0*/  FADD R8, R8, R16.reuse ;  /* 0x0000001008087221 */ /* 0x100fe20000000000 */
[----:B------:R-:W-:-:S02]  /*01f0*/  FADD R10, R10, R16 ;  /* 0x000000100a0a7221 */ /* 0x000fc40000000000 */
[----:B---3--:R-:W-:Y:S01]  /*0200*/  FADD R5, R5, R9 ;  /* 0x0000000905057221 */ /* 0x008fe20000000000 */
[----:B------:R-:W-:Y:S01]  /*0210*/  FADD R4, R4, R8 ;  /* 0x0000000804047221 */ /* 0x000fe20000000000 */
[----:B------:R-:W-:Y:S01]  /*0220*/  FADD R11, R11, R16 ;  /* 0x000000100b0b7221 */ /* 0x000fe20000000000 */
[----:B------:R-:W-:Y:S02]  /*0230*/  FADD R6, R6, R10 ;  /* 0x0000000a06067221 */ /* 0x000fe40000000000 */
[----:B------:R-:W-:Y:S01]  /*0240*/  FADD R21, R5, R4 ;  /* 0x0000000405157221 */ /* 0x000fe20000000000 */
[----:B------:R-:W-:-:S03]  /*0250*/  FADD R7, R7, R11 ;  /* 0x0000000b07077221 */ /* 0x000fc60000000000 */
[----:B------:R-:W-:-:S04]  /*0260*/  FADD R16, R6, R21 ;  /* 0x0000001506107221 */ /* 0x000fc80000000000 */
[----:B------:R-:W-:-:S05]  /*0270*/  FADD R16, R7, R16 ;  /* 0x0000001007107221 */ /* 0x000fca0000000000 */
[----:B------:R-:W1:Y:S02]  /*0280*/  SHFL.BFLY PT, R17, R16, 0x10, 0x1f ;  /* 0x0e001f0010117f89 */ /* 0x000e6400000e0000 */
[----:B-1----:R-:W-:-:S05]  /*0290*/  FADD R17, R16, R17 ;  /* 0x0000001110117221 */ /* 0x002fca0000000000 */
[----:B------:R-:W1:Y:S02]  /*02a0*/  SHFL.BFLY PT, R18, R17, 0x8, 0x1f ;  /* 0x0d001f0011127f89 */ /* 0x000e6400000e0000 */
[----:B-1----:R-:W-:-:S05]  /*02b0*/  FADD R18, R17, R18 ;  /* 0x0000001211127221 */ /* 0x002fca0000000000 */
[----:B------:R-:W1:Y:S02]  /*02c0*/  SHFL.BFLY PT, R19, R18, 0x4, 0x1f ;  /* 0x0c801f0012137f89 */ /* 0x000e6400000e0000 */
[----:B-1----:R-:W-:-:S05]  /*02d0*/  FADD R19, R18, R19 ;  /* 0x0000001312137221 */ /* 0x002fca0000000000 */
[----:B------:R-:W1:Y:S02]  /*02e0*/  SHFL.BFLY PT, R20, R19, 0x2, 0x1f ;  /* 0x0c401f0013147f89 */ /* 0x000e6400000e0000 */
[----:B-1----:R-:W-:-:S05]  /*02f0*/  FADD R20, R19, R20 ;  /* 0x0000001413147221 */ /* 0x002fca0000000000 */
[----:B------:R-:W1:Y:S01]  /*0300*/  SHFL.BFLY PT, R21, R20, 0x1, 0x1f ;  /* 0x0c201f0014157f89 */ /* 0x000e6200000e0000 */
[----:B------:R-:W-:-:S04]  /*0310*/  SHF.R.U32.HI R17, RZ, 0x3, R15 ;  /* 0x00000003ff117819 */ /* 0x000fc8000001160f */
[----:B------:R-:W-:Y:S01]  /*0320*/  LOP3.LUT R17, R17, 0xc, RZ, 0xc0, !PT ;  /* 0x0000000c11117812 */ /* 0x000fe200078ec0ff */
[----:B-1----:R-:W-:-:S05]  /*0330*/  FADD R16, R20, R21 ;  /* 0x0000001514107221 */ /* 0x002fca0000000000 */
[----:B------:R-:W-:Y:S01]  /*0340*/  @!P1 STS [R17+UR4], R16 ;  /* 0x0000001011009988 */ /* 0x000fe20008000804 */
[----:B------:R-:W-:Y:S06]  /*0350*/  BAR.SYNC.DEFER_BLOCKING 0x0 ;  /* 0x0000000000007b1d */ /* 0x000fec0000010000 */
[----:B------:R-:W1:Y:S04]  /*0360*/  @!P2 LDS R14, [R13+UR4] ;  /* 0x000000040d0ea984 */ /* 0x000e680008000800 */
[----:B-1----:R-:W1:Y:S01]  /*0370*/  SHFL.BFLY PT, R19, R14, 0x2, 0x1f ;  /* 0x0c401f000e137f89 */ /* 0x002e6200000e0000 */
[----:B------:R-:W-:Y:S01]  /*0380*/  LOP3.LUT P0, RZ, R15, 0x3, RZ, 0xc0, !PT ;  /* 0x000000030fff7812 */ /* 0x000fe2000780c0ff */
[----:B-1----:R-:W-:-:S05]  /*0390*/  FADD R19, R14, R19 ;  /* 0x000000130e137221 */ /* 0x002fca0000000000 */
[----:B------:R-:W1:Y:S01]  /*03a0*/  SHFL.BFLY PT, R18, R19, 0x1, 0x1f ;  /* 0x0c201f0013127f89 */ /* 0x000e6200000e0000 */
[----:B------:R-:W-:Y:S01]  /*03b0*/  ISETP.LT.AND P0, PT, R15, 0x4, !P0 ;  /* 0x000000040f00780c */ /* 0x000fe20004701270 */
[----:B-1----:R-:W-:-:S12]  /*03c0*/  FADD R18, R19, R18 ;  /* 0x0000001213127221 */ /* 0x002fd80000000000 */
[----:B------:R-:W-:Y:S01]  /*03d0*/  @P0 STS [R13+UR4], R18 ;  /* 0x000000120d000988 */ /* 0x000fe20008000804 */
[----:B------:R-:W-:Y:S06]  /*03e0*/  BAR.SYNC.DEFER_BLOCKING 0x0 ;  /* 0x0000000000007b1d */ /* 0x000fec0000010000 */
[----:B------:R-:W1:Y:S02]  /*03f0*/  LDS R16, [UR4] ;  /* 0x00000004ff107984 */ /* 0x000e640008000800 */
[----:B-1----:R-:W-:-:S04]  /*0400*/  FADD R16, RZ, R16 ;  /* 0x00000010ff107221 */ /* 0x002fc80000000000 */
[----:B------:R-:W-:-:S04]  /*0410*/  FMUL R16, R16, 0.001953125 ;  /* 0x3b00000010107820 */ /* 0x000fc80000400000 */
[--C-:B------:R-:W-:Y:S01]  /*0420*/  FADD R5, R5, -R16.reuse ;  /* 0x8000001005057221 */ /* 0x100fe20000000000 */
[----:B------:R-:W-:-:S03]  /*0430*/  FADD R4, R4, -R16 ;  /* 0x8000001004047221 */ /* 0x000fc60000000000 */
[----:B------:R-:W-:Y:S01]  /*0440*/  FMUL R5, R5, R5 ;  /* 0x0000000505057220 */ /* 0x000fe20000400000 */
[----:B------:R-:W-:-:S03]  /*0450*/  FADD R6, R6, -R16 ;  /* 0x8000001006067221 */ /* 0x000fc60000000000 */
[----:B------:R-:W-:Y:S01]  /*0460*/  FFMA R5, R4, R4, R5 ;  /* 0x0000000404057223 */ /* 0x000fe20000000005 */
[----:B------:R-:W-:-:S03]  /*0470*/  FADD R7, R7, -R16 ;  /* 0x8000001007077221 */ /* 0x000fc60000000000 */
[----:B------:R-:W-:-:S04]  /*0480*/  FFMA R6, R6, R6, R5 ;  /* 0x0000000606067223 */ /* 0x000fc80000000005 */
[----:B------:R-:W-:-:S05]  /*0490*/  FFMA R6, R7, R7, R6 ;  /* 0x0000000707067223 */ /* 0x000fca0000000006 */
[----:B------:R-:W1:Y:S02]  /*04a0*/  SHFL.BFLY PT, R5, R6, 0x10, 0x1f ;  /* 0x0e001f0006057f89 */ /* 0x000e6400000e0000 */
[----:B-1----:R-:W-:-:S05]  /*04b0*/  FADD R5, R6, R5 ;  /* 0x0000000506057221 */ /* 0x002fca0000000000 */
[----:B------:R-:W1:Y:S02]  /*04c0*/  SHFL.BFLY PT, R4, R5, 0x8, 0x1f ;  /* 0x0d001f0005047f89 */ /* 0x000e6400000e0000 */
[----:B-1----:R-:W-:-:S05]  /*04d0*/  FADD R4, R5, R4 ;  /* 0x0000000405047221 */ /* 0x002fca0000000000 */
[----:B------:R-:W1:Y:S02]  /*04e0*/  SHFL.BFLY PT, R7, R4, 0x4, 0x1f ;  /* 0x0c801f0004077f89 */ /* 0x000e6400000e0000 */
[----:B-1----:R-:W-:-:S05]  /*04f0*/  FADD R7, R4, R7 ;  /* 0x0000000704077221 */ /* 0x002fca0000000000 */
[----:B------:R-:W1:Y:S02]  /*0500*/  SHFL.BFLY PT, R14, R7, 0x2, 0x1f ;  /* 0x0c401f00070e7f89 */ /* 0x000e6400000e0000 */
[----:B-1----:R-:W-:Y:S02]  /*0510*/  FADD R14, R7, R14 ;  /* 0x0000000e070e7221 */ /* 0x002fe40000000000 */
[----:B------:R-:W1:Y:S03]  /*0520*/  LDC.64 R6, c[0x0][0x230] ;  /* 0x00008c00ff067b82 */ /* 0x000e660000000a00 */
[----:B------:R-:W2:Y:S02]  /*0530*/  SHFL.BFLY PT, R19, R14, 0x1, 0x1f ;  /* 0x0c201f000e137f89 */ /* 0x000ea400000e0000 */
[----:B--2---:R-:W-:-:S03]  /*0540*/  FADD R18, R14, R19 ;  /* 0x000000130e127221 */ /* 0x004fc60000000000 */
[----:B------:R-:W-:Y:S06]  /*0550*/  BAR.SYNC.DEFER_BLOCKING 0x0 ;  /* 0x0000000000007b1d */ /* 0x000fec0000010000 */
[----:B------:R-:W-:Y:S02]  /*0560*/  @!P1 STS [R17+UR4], R18 ;  /* 0x0000001211009988 */ /* 0x000fe40008000804 */
[----:B------:R-:W-:Y:S06]  /*0570*/  BAR.SYNC.DEFER_BLOCKING 0x0 ;  /* 0x0000000000007b1d */ /* 0x000fec0000010000 */
[----:B------:R-:W2:Y:S04]  /*0580*/  @!P2 LDS R0, [R13+UR4] ;  /* 0x000000040d00a984 */ /* 0x000ea80008000800 */
[----:B--2---:R-:W2:Y:S02]  /*0590*/  SHFL.BFLY PT, R5, R0, 0x2, 0x1f ;  /* 0x0c401f0000057f89 */ /* 0x004ea400000e0000 */
[----:B--2---:R-:W-:-:S05]  /*05a0*/  FADD R19, R0, R5 ;  /* 0x0000000500137221 */ /* 0x004fca0000000000 */
[----:B------:R-:W2:Y:S02]  /*05b0*/  SHFL.BFLY PT, R4, R19, 0x1, 0x1f ;  /* 0x0c201f0013047f89 */ /* 0x000ea400000e0000 */
[----:B--2---:R-:W-:Y:S01]  /*05c0*/  FADD R20, R19, R4 ;  /* 0x0000000413147221 */ /* 0x004fe20000000000 */
[----:B------:R-:W-:Y:S01]  /*05d0*/  HFMA2.MMA R17, -RZ, RZ, 0.875, 0 ;  /* 0x3b000000ff117435 */ /* 0x000fe200000001ff */
[----:B------:R-:W2:Y:S03]  /*05e0*/  LDC.64 R4, c[0x0][0x218] ;  /* 0x00008600ff047b82 */ /* 0x000ea60000000a00 */
[----:B------:R1:W-:Y:S05]  /*05f0*/  @P0 STS [R13+UR4], R20 ;  /* 0x000000140d000988 */ /* 0x0003ea0008000804 */
[----:B------:R-:W-:Y:S06]  /*0600*/  BAR.SYNC.DEFER_BLOCKING 0x0 ;  /* 0x0000000000007b1d */ /* 0x000fec0000010000 */
[----:B------:R-:W3:Y:S04]  /*0610*/  LDS R14, [UR4] ;  /* 0x00000004ff0e7984 */ /* 0x000ee80008000800 */
[----:B------:R4:W-:Y:S01]  /*0620*/  STG.E.128 desc[UR6][R2.64], R8 ;  /* 0x0000000802007986 */ /* 0x0009e2000c101d06 */
[----:B------:R-:W-:Y:S01]  /*0630*/  BAR.SYNC.DEFER_BLOCKING 0x0 ;  /* 0x0000000000007b1d */ /* 0x000fe20000010000 */
[----:B------:R-:W-:Y:S01]  /*0640*/  LOP3.LUT P0, RZ, R15, 0x7f, RZ, 0xc0, !PT ;  /* 0x0000007f0fff7812 */ /* 0x000fe2000780c0ff */
[----:B--2---:R-:W-:-:S04]  /*0650*/  IMAD.WIDE R4, R12, 0x4, R4 ;  /* 0x000000040c047825 */ /* 0x004fc800078e0204 */
[----:B-1----:R-:W-:-:S04]  /*0660*/  IMAD.WIDE R12, R12, 0x4, R6 ;  /* 0x000000040c0c7825 */ /* 0x002fc800078e0206 */
[----:B---3--:R-:W-:-:S04]  /*0670*/  FADD R14, RZ, R14 ;  /* 0x0000000eff0e7221 */ /* 0x008fc80000000000 */
[----:B------:R-:W-:-:S04]  /*0680*/  FFMA R14, R14, R17, 9.9999999747524270788e-07 ;  /* 0x358637bd0e0e7423 */ /* 0x000fc80000000011 */
[----:B------:R-:W1:Y:S02]  /*0690*/  MUFU.RSQ R17, R14 ;  /* 0x0000000e00117308 */ /* 0x000e640000001400 */
[----:B-1----:R4:W-:Y:S01]  /*06a0*/  @!P0 STG.E desc[UR6][R4.64], R17 ;  /* 0x0000001104008986 */ /* 0x0029e2000c101906 */
[----:B------:R-:W-:Y:S05]  /*06b0*/  @P0 EXIT ;  /* 0x000000000000094d */ /* 0x000fea0003800000 */
[----:B------:R-:W-:Y:S01]  /*06c0*/  STG.E desc[UR6][R12.64], R16 ;  /* 0x000000100c007986 */ /* 0x000fe2000c101906 */
[----:B------:R-:W-:Y:S05]  /*06d0*/  EXIT ;  /* 0x000000000000794d */ /* 0x000fea0003800000 */
.L_x_0:
[----:B------:R-:W-:-:S00]  /*06e0*/  BRA `(.L_x_0) ;  /* 0xfffffffc00fc7947 */ /* 0x000fc0000383ffff */
[----:B------:R-:W-:-:S00]  /*06f0*/  NOP ;  /* 0x0000000000007918 */ /* 0x000fc00000000000 */
        /* <DEDUP_REMOVED lines=8> */
.L_x_1:


//--------------------- .nv.global.init           --------------------------
	.section	.nv.global.init,"aw",@progbits
.nv.global.init:
	.type		_$_str,@object
	.size		_$_str,(.L_0 - _$_str)
_$_str:
        /*0000*/ 	.byte	0x5f, 0x5f, 0x43, 0x55, 0x44, 0x41, 0x5f, 0x46, 0x54, 0x5a, 0x00
.L_0:


//--------------------- .nv.shared.triton_per_fused_convolution_native_group_norm_19 --------------------------
	.section	.nv.shared.triton_per_fused_convolution_native_group_norm_19,"aw",@nobits
	.sectionflags	@""
	.align	16
	.zero		1024


//--------------------- .nv.constant0.triton_per_fused_convolution_native_group_norm_19 --------------------------
	.section	.nv.constant0.triton_per_fused_convolution_native_group_norm_19,"a",@progbits
	.sectionflags	@""
	.align	4
.nv.constant0.triton_per_fused_convolution_native_group_norm_19:
	.zero		576
